	.headerflags	@"EF_CUDA_TEXMODE_UNIFIED EF_CUDA_64BIT_ADDRESS EF_CUDA_ACCELERATORS EF_CUDA_SM90 EF_CUDA_VIRTUAL_SM(EF_CUDA_SM90)"
	.elftype	@"ET_EXEC"


//--------------------- .nv.info                  --------------------------
	.section	.nv.info,"",@"SHT_CUDA_INFO"
	.align	4


	//----- nvinfo : EIATTR_REGCOUNT
	.align		4
        /*0000*/ 	.byte	0x04, 0x2f
        /*0002*/ 	.short	(.L_2 - .L_1)
	.align		4
.L_1:
        /*0004*/ 	.word	index@(triton_poi_fused_add_native_group_norm_relu_23)
        /*0008*/ 	.word	0x00000040


	//----- nvinfo : EIATTR_MIN_STACK_SIZE
	.align		4
.L_2:
        /*000c*/ 	.byte	0x04, 0x12
        /*000e*/ 	.short	(.L_4 - .L_3)
	.align		4
.L_3:
        /*0010*/ 	.word	index@(triton_poi_fused_add_native_group_norm_relu_23)
        /*0014*/ 	.word	0x00000000


	//----- nvinfo : EIATTR_FRAME_SIZE
	.align		4
.L_4:
        /*0018*/ 	.byte	0x04, 0x11
        /*001a*/ 	.short	(.L_6 - .L_5)
	.align		4
.L_5:
        /*001c*/ 	.word	index@(triton_poi_fused_add_native_group_norm_relu_23)
        /*0020*/ 	.word	0x00000000


	//----- nvinfo : EIATTR_MIN_STACK_SIZE
	.align		4
.L_6:
        /*0024*/ 	.byte	0x04, 0x12
        /*0026*/ 	.short	(.L_8 - .L_7)
	.align		4
.L_7:
        /*0028*/ 	.word	index@(triton_poi_fused_add_native_group_norm_relu_23)
        /*002c*/ 	.word	0x00000000
.L_8:


//--------------------- .nv.info.triton_poi_fused_add_native_group_norm_relu_23 --------------------------
	.section	.nv.info.triton_poi_fused_add_native_group_norm_relu_23,"",@"SHT_CUDA_INFO"
	.sectionflags	@""
	.align	4


	//----- nvinfo : EIATTR_CUDA_API_VERSION
	.align		4
        /*0000*/ 	.byte	0x04, 0x37
        /*0002*/ 	.short	(.L_10 - .L_9)
.L_9:
        /*0004*/ 	.word	0x0000007c


	//----- nvinfo : EIATTR_KPARAM_INFO
	.align		4
.L_10:
        /*0008*/ 	.byte	0x04, 0x17
        /*000a*/ 	.short	(.L_12 - .L_11)
.L_11:
        /*000c*/ 	.word	0x00000000
        /*0010*/ 	.short	0x0008
        /*0012*/ 	.short	0x003c
        /*0014*/ 	.byte	0x00, 0xf0, 0x11, 0x00


	//----- nvinfo : EIATTR_KPARAM_INFO
	.align		4
.L_12:
        /*0018*/ 	.byte	0x04, 0x17
        /*001a*/ 	.short	(.L_14 - .L_13)
.L_13:
        /*001c*/ 	.word	0x00000000
        /*0020*/ 	.short	0x0007
        /*0022*/ 	.short	0x0038
        /*0024*/ 	.byte	0x00, 0xf0, 0x11, 0x00


	//----- nvinfo : EIATTR_KPARAM_INFO
	.align		4
.L_14:
        /*0028*/ 	.byte	0x04, 0x17
        /*002a*/ 	.short	(.L_16 - .L_15)
.L_15:
        /*002c*/ 	.word	0x00000000
        /*0030*/ 	.short	0x0006
        /*0032*/ 	.short	0x0030
        /*0034*/ 	.byte	0x00, 0xf4, 0x21, 0x00


	//----- nvinfo : EIATTR_KPARAM_INFO
	.align		4
.L_16:
        /*0038*/ 	.byte	0x04, 0x17
        /*003a*/ 	.short	(.L_18 - .L_17)
.L_17:
        /*003c*/ 	.word	0x00000000
        /*0040*/ 	.short	0x0005
        /*0042*/ 	.short	0x0028
        /*0044*/ 	.byte	0x00, 0xf4, 0x21, 0x00


	//----- nvinfo : EIATTR_KPARAM_INFO
	.align		4
.L_18:
        /*0048*/ 	.byte	0x04, 0x17
        /*004a*/ 	.short	(.L_20 - .L_19)
.L_19:
        /*004c*/ 	.word	0x00000000
        /*0050*/ 	.short	0x0004
        /*0052*/ 	.short	0x0020
        /*0054*/ 	.byte	0x00, 0xf4, 0x21, 0x00


	//----- nvinfo : EIATTR_KPARAM_INFO
	.align		4
.L_20:
        /*0058*/ 	.byte	0x04, 0x17
        /*005a*/ 	.short	(.L_22 - .L_21)
.L_21:
        /*005c*/ 	.word	0x00000000
        /*0060*/ 	.short	0x0003
        /*0062*/ 	.short	0x0018
        /*0064*/ 	.byte	0x00, 0xf4, 0x21, 0x00


	//----- nvinfo : EIATTR_KPARAM_INFO
	.align		4
.L_22:
        /*0068*/ 	.byte	0x04, 0x17
        /*006a*/ 	.short	(.L_24 - .L_23)
.L_23:
        /*006c*/ 	.word	0x00000000
        /*0070*/ 	.short	0x0002
        /*0072*/ 	.short	0x0010
        /*0074*/ 	.byte	0x00, 0xf4, 0x21, 0x00


	//----- nvinfo : EIATTR_KPARAM_INFO
	.align		4
.L_24:
        /*0078*/ 	.byte	0x04, 0x17
        /*007a*/ 	.short	(.L_26 - .L_25)
.L_25:
        /*007c*/ 	.word	0x00000000
        /*0080*/ 	.short	0x0001
        /*0082*/ 	.short	0x0008
        /*0084*/ 	.byte	0x00, 0xf4, 0x21, 0x00


	//----- nvinfo : EIATTR_KPARAM_INFO
	.align		4
.L_26:
        /*0088*/ 	.byte	0x04, 0x17
        /*008a*/ 	.short	(.L_28 - .L_27)
.L_27:
        /*008c*/ 	.word	0x00000000
        /*0090*/ 	.short	0x0000
        /*0092*/ 	.short	0x0000
        /*0094*/ 	.byte	0x00, 0xf4, 0x21, 0x00


	//----- nvinfo : EIATTR_SPARSE_MMA_MASK
	.align		4
.L_28:
        /*0098*/ 	.byte	0x03, 0x50
        /*009a*/ 	.short	0x0000


	//----- nvinfo : EIATTR_MAXREG_COUNT
	.align		4
        /*009c*/ 	.byte	0x03, 0x1b
        /*009e*/ 	.short	0x00ff


	//----- nvinfo : EIATTR_EXIT_INSTR_OFFSETS
	.align		4
        /*00a0*/ 	.byte	0x04, 0x1c
        /*00a2*/ 	.short	(.L_30 - .L_29)


	//   ....[0]....
.L_29:
        /*00a4*/ 	.word	0x00001b70


	//   ....[1]....
        /*00a8*/ 	.word	0x00001bc0


	//----- nvinfo : EIATTR_REQNTID
	.align		4
.L_30:
        /*00ac*/ 	.byte	0x04, 0x10
        /*00ae*/ 	.short	(.L_32 - .L_31)
.L_31:
        /*00b0*/ 	.word	0x00000100
        /*00b4*/ 	.word	0x00000001
        /*00b8*/ 	.word	0x00000001


	//----- nvinfo : EIATTR_CBANK_PARAM_SIZE
	.align		4
.L_32:
        /*00bc*/ 	.byte	0x03, 0x19
        /*00be*/ 	.short	0x0040


	//----- nvinfo : EIATTR_PARAM_CBANK
	.align		4
        /*00c0*/ 	.byte	0x04, 0x0a
        /*00c2*/ 	.short	(.L_34 - .L_33)
	.align		4
.L_33:
        /*00c4*/ 	.word	index@(.nv.constant0.triton_poi_fused_add_native_group_norm_relu_23)
        /*00c8*/ 	.short	0x0210
        /*00ca*/ 	.short	0x0040


	//----- nvinfo : EIATTR_SW_WAR
	.align		4
.L_34:
        /*00cc*/ 	.byte	0x04, 0x36
        /*00ce*/ 	.short	(.L_36 - .L_35)
.L_35:
        /*00d0*/ 	.word	0x00000008
.L_36:


//--------------------- .nv.callgraph             --------------------------
	.section	.nv.callgraph,"",@"SHT_CUDA_CALLGRAPH"
	.align	4
	.sectionentsize	8
	.align		4
        /*0000*/ 	.word	0x00000000
	.align		4
        /*0004*/ 	.word	0xffffffff
	.align		4
        /*0008*/ 	.word	0x00000000
	.align		4
        /*000c*/ 	.word	0xfffffffe
	.align		4
        /*0010*/ 	.word	0x00000000
	.align		4
        /*0014*/ 	.word	0xfffffffd
	.align		4
        /*0018*/ 	.word	0x00000000
	.align		4
        /*001c*/ 	.word	0xfffffffc


//--------------------- .nv.constant4             --------------------------
	.section	.nv.constant4,"a",@progbits
	.align	8
	.align		8
.nv.constant4:
        /*0000*/ 	.dword	_$_str


//--------------------- .text.triton_poi_fused_add_native_group_norm_relu_23 --------------------------
	.section	.text.triton_poi_fused_add_native_group_norm_relu_23,"ax",@progbits
	.sectionflags	@"SHF_BARRIERS=1"
	.align	128
        .global         triton_poi_fused_add_native_group_norm_relu_23
        .type           triton_poi_fused_add_native_group_norm_relu_23,@function
        .size           triton_poi_fused_add_native_group_norm_relu_23,(.L_x_1 - triton_poi_fused_add_native_group_norm_relu_23)
        .other          triton_poi_fused_add_native_group_norm_relu_23,@"STO_CUDA_ENTRY STV_DEFAULT"
triton_poi_fused_add_native_group_norm_relu_23:
.text.triton_poi_fused_add_native_group_norm_relu_23:
[----:B------:R-:W0:Y:S01]  /*0000*/  LDC R1, c[0x0][0x28] ;  /* 0x00000a00ff017b82 */ /* 0x000e220000000800 */
[----:B------:R-:W1:Y:S07]  /*0010*/  S2R R6, SR_CTAID.Y ;  /* 0x0000000000067919 */ /* 0x000e6e0000002600 */
[----:B------:R-:W2:Y:S01]  /*0020*/  LDC.64 R12, c[0x0][0x228] ;  /* 0x00008a00ff0c7b82 */ /* 0x000ea20000000a00 */
[----:B------:R-:W-:Y:S01]  /*0030*/  IMAD.MOV.U32 R9, RZ, RZ, RZ ;  /* 0x000000ffff097224 */ /* 0x000fe200078e00ff */
[----:B------:R-:W-:Y:S01]  /*0040*/  ULDC.64 UR6, c[0x0][0x208] ;  /* 0x0000820000067ab9 */ /* 0x000fe20000000a00 */
[----:B------:R-:W3:Y:S01]  /*0050*/  S2R R0, SR_TID.X ;  /* 0x0000000000007919 */ /* 0x000ee20000002100 */
[----:B------:R-:W4:Y:S04]  /*0060*/  S2R R3, SR_CTAID.X ;  /* 0x0000000000037919 */ /* 0x000f280000002500 */
[----:B------:R-:W5:Y:S08]  /*0070*/  LDC.64 R4, c[0x0][0x230] ;  /* 0x00008c00ff047b82 */ /* 0x000f700000000a00 */
[----:B------:R-:W5:Y:S01]  /*0080*/  LDC.64 R10, c[0x0][0x218] ;  /* 0x00008600ff0a7b82 */ /* 0x000f620000000a00 */
[----:B-1----:R-:W-:Y:S01]  /*0090*/  IMAD.SHL.U32 R2, R6, 0x10, RZ ;  /* 0x0000001006027824 */ /* 0x002fe200078e00ff */
[----:B------:R-:W-:Y:S01]  /*00a0*/  SHF.R.S32.HI R8, RZ, 0x1b, R6 ;  /* 0x0000001bff087819 */ /* 0x000fe20000011406 */
[----:B---3--:R-:W-:Y:S01]  /*00b0*/  IMAD.SHL.U32 R6, R0, 0x4, RZ ;  /* 0x0000000400067824 */ /* 0x008fe200078e00ff */
[----:B------:R-:W-:-:S02]  /*00c0*/  SHF.R.U32.HI R19, RZ, 0x6, R0 ;  /* 0x00000006ff137819 */ /* 0x000fc40000011600 */
[----:B------:R-:W-:Y:S02]  /*00d0*/  SGXT R8, R8, 0x1 ;  /* 0x000000010808781a */ /* 0x000fe40000000200 */
[--C-:B----4-:R-:W-:Y:S02]  /*00e0*/  SHF.R.S32.HI R7, RZ, 0x17, R3.reuse ;  /* 0x00000017ff077819 */ /* 0x110fe40000011403 */
[----:B------:R-:W-:Y:S02]  /*00f0*/  LOP3.LUT R6, R6, 0xfc, RZ, 0xc0, !PT ;  /* 0x000000fc06067812 */ /* 0x000fe400078ec0ff */
[----:B------:R-:W-:Y:S02]  /*0100*/  SGXT.U32 R19, R19, 0x2 ;  /* 0x000000021313781a */ /* 0x000fe40000000000 */
[----:B------:R-:W-:Y:S02]  /*0110*/  SGXT R7, R7, 0x1 ;  /* 0x000000010707781a */ /* 0x000fe40000000200 */
[----:B------:R-:W-:-:S02]  /*0120*/  PRMT R26, R6, 0x6540, R3 ;  /* 0x00006540061a7816 */ /* 0x000fc40000000003 */
[----:B------:R-:W-:Y:S02]  /*0130*/  LOP3.LUT R33, R2, R19, RZ, 0xfc, !PT ;  /* 0x0000001302217212 */ /* 0x000fe400078efcff */
[----:B------:R-:W-:Y:S02]  /*0140*/  LOP3.LUT R57, R2, 0x4, R19, 0xfe, !PT ;  /* 0x0000000402397812 */ /* 0x000fe400078efe13 */
[----:B------:R-:W-:Y:S02]  /*0150*/  PRMT R21, R0, 0x6540, R3 ;  /* 0x0000654000157816 */ /* 0x000fe40000000003 */
[----:B------:R-:W-:Y:S02]  /*0160*/  LEA.HI R15, R7, R26, RZ, 0x4 ;  /* 0x0000001a070f7211 */ /* 0x000fe400078f20ff */
[C---:B------:R-:W-:Y:S01]  /*0170*/  LEA.HI R6, R8.reuse, R33, RZ, 0x6 ;  /* 0x0000002108067211 */ /* 0x040fe200078f30ff */
[----:B--2---:R-:W-:Y:S01]  /*0180*/  IMAD.WIDE R12, R21, 0x4, R12 ;  /* 0x00000004150c7825 */ /* 0x004fe200078e020c */
[----:B------:R-:W-:-:S02]  /*0190*/  LEA.HI R7, R8, R57, RZ, 0x6 ;  /* 0x0000003908077211 */ /* 0x000fc400078f30ff */
[----:B------:R-:W-:Y:S02]  /*01a0*/  ISETP.GE.AND P3, PT, R21, 0x200, PT ;  /* 0x000002001500780c */ /* 0x000fe40003f66270 */
[----:B------:R-:W-:Y:S02]  /*01b0*/  SHF.R.S32.HI R15, RZ, 0x4, R15 ;  /* 0x00000004ff0f7819 */ /* 0x000fe4000001140f */
[----:B------:R-:W-:Y:S02]  /*01c0*/  SHF.R.S32.HI R6, RZ, 0x6, R6 ;  /* 0x00000006ff067819 */ /* 0x000fe40000011406 */
[----:B------:R-:W-:Y:S02]  /*01d0*/  SHF.R.S32.HI R7, RZ, 0x6, R7 ;  /* 0x00000006ff077819 */ /* 0x000fe40000011407 */
[----:B------:R-:W-:Y:S01]  /*01e0*/  LOP3.LUT R27, R2, 0x8, R19, 0xfe, !PT ;  /* 0x00000008021b7812 */ /* 0x000fe200078efe13 */
[--C-:B------:R-:W-:Y:S01]  /*01f0*/  IMAD R23, R6, 0x20, R15.reuse ;  /* 0x0000002006177824 */ /* 0x100fe200078e020f */
[----:B------:R-:W-:Y:S01]  /*0200*/  LOP3.LUT R19, R2, 0xc, R19, 0xfe, !PT ;  /* 0x0000000c02137812 */ /* 0x000fe200078efe13 */
[----:B------:R-:W-:Y:S01]  /*0210*/  IMAD R35, R7, 0x20, R15 ;  /* 0x0000002007237824 */ /* 0x000fe200078e020f */
[----:B------:R-:W-:Y:S01]  /*0220*/  CS2R R6, SRZ ;  /* 0x0000000000067805 */ /* 0x000fe2000001ff00 */
[----:B-----5:R-:W-:Y:S01]  /*0230*/  IMAD.WIDE R20, R21, 0x4, R4 ;  /* 0x0000000415147825 */ /* 0x020fe200078e0204 */
[----:B------:R-:W-:Y:S01]  /*0240*/  LEA.HI R14, R8, R27, RZ, 0x6 ;  /* 0x0000001b080e7211 */ /* 0x000fe200078f30ff */
[----:B------:R1:W2:Y:S01]  /*0250*/  @!P3 LDG.E.EL R9, desc[UR6][R12.64] ;  /* 0x000000060c09b981 */ /* 0x0002a2000c2e1900 */
[----:B------:R-:W-:-:S02]  /*0260*/  ISETP.GE.AND P0, PT, R26, 0x200, PT ;  /* 0x000002001a00780c */ /* 0x000fc40003f06270 */
[----:B------:R-:W-:Y:S01]  /*0270*/  LEA.HI R8, R8, R19, RZ, 0x6 ;  /* 0x0000001308087211 */ /* 0x000fe200078f30ff */
[----:B------:R3:W2:Y:S01]  /*0280*/  @!P3 LDG.E.EL R6, desc[UR6][R20.64] ;  /* 0x000000061406b981 */ /* 0x0006a2000c2e1900 */
[----:B------:R-:W-:Y:S02]  /*0290*/  ISETP.LT.AND P1, PT, R33, 0x100, !P0 ;  /* 0x000001002100780c */ /* 0x000fe40004721270 */
[----:B------:R-:W-:Y:S02]  /*02a0*/  SHF.R.S32.HI R8, RZ, 0x6, R8 ;  /* 0x00000006ff087819 */ /* 0x000fe40000011408 */
[----:B------:R-:W-:Y:S01]  /*02b0*/  ISETP.LT.AND P2, PT, R57, 0x100, !P0 ;  /* 0x000001003900780c */ /* 0x000fe20004741270 */
[----:B-1----:R-:W1:Y:S01]  /*02c0*/  LDC.64 R12, c[0x0][0x220] ;  /* 0x00008800ff0c7b82 */ /* 0x002e620000000a00 */
[----:B------:R-:W-:Y:S01]  /*02d0*/  ISETP.LT.AND P3, PT, R27, 0x100, !P0 ;  /* 0x000001001b00780c */ /* 0x000fe20004761270 */
[----:B------:R-:W-:Y:S01]  /*02e0*/  IMAD R43, R8, 0x20, R15 ;  /* 0x00000020082b7824 */ /* 0x000fe200078e020f */
[----:B------:R-:W-:-:S02]  /*02f0*/  ISETP.LT.AND P0, PT, R19, 0x100, !P0 ;  /* 0x000001001300780c */ /* 0x000fc40004701270 */
[----:B------:R-:W-:Y:S02]  /*0300*/  CS2R R24, SRZ ;  /* 0x0000000000187805 */ /* 0x000fe4000001ff00 */
[----:B------:R-:W-:Y:S01]  /*0310*/  CS2R R50, SRZ ;  /* 0x0000000000327805 */ /* 0x000fe2000001ff00 */
[----:B0--3--:R-:W-:Y:S01]  /*0320*/  IMAD.WIDE R20, R43, 0x4, R10 ;  /* 0x000000042b147825 */ /* 0x009fe200078e020a */
[----:B------:R-:W-:Y:S02]  /*0330*/  SHF.R.S32.HI R14, RZ, 0x6, R14 ;  /* 0x00000006ff0e7819 */ /* 0x000fe4000001140e */
[----:B------:R-:W-:Y:S01]  /*0340*/  CS2R R4, SRZ ;  /* 0x0000000000047805 */ /* 0x000fe2000001ff00 */
[----:B------:R-:W-:Y:S01]  /*0350*/  IMAD.MOV.U32 R8, RZ, RZ, RZ ;  /* 0x000000ffff087224 */ /* 0x000fe200078e00ff */
[----:B------:R-:W-:Y:S01]  /*0360*/  LEA R39, R14, R15, 0x5 ;  /* 0x0000000f0e277211 */ /* 0x000fe200078e28ff */
[----:B------:R-:W-:Y:S02]  /*0370*/  IMAD.WIDE R14, R23, 0x4, R10 ;  /* 0x00000004170e7825 */ /* 0x000fe400078e020a */
[----:B------:R-:W3:Y:S04]  /*0380*/  @P0 LDG.E.EL R25, desc[UR6][R20.64] ;  /* 0x0000000614190981 */ /* 0x000ee8000c2e1900 */
[----:B------:R-:W4:Y:S04]  /*0390*/  @P0 LDG.E.EL R24, desc[UR6][R20.64] ;  /* 0x0000000614180981 */ /* 0x000f28000c2e1900 */
[----:B------:R-:W5:Y:S04]  /*03a0*/  @P0 LDG.E.EL R51, desc[UR6][R20.64] ;  /* 0x0000000614330981 */ /* 0x000f68000c2e1900 */
[----:B------:R0:W2:Y:S01]  /*03b0*/  @P0 LDG.E.EL R50, desc[UR6][R20.64] ;  /* 0x0000000614320981 */ /* 0x0000a2000c2e1900 */
[----:B------:R-:W-:-:S02]  /*03c0*/  CS2R R54, SRZ ;  /* 0x0000000000367805 */ /* 0x000fc4000001ff00 */
[----:B------:R-:W-:Y:S01]  /*03d0*/  CS2R R52, SRZ ;  /* 0x0000000000347805 */ /* 0x000fe2000001ff00 */
[----:B------:R-:W2:Y:S04]  /*03e0*/  @P1 LDG.E.EL R5, desc[UR6][R14.64] ;  /* 0x000000060e051981 */ /* 0x000ea8000c2e1900 */
[----:B------:R-:W2:Y:S01]  /*03f0*/  @P1 LDG.E.EL R4, desc[UR6][R14.64] ;  /* 0x000000060e041981 */ /* 0x000ea2000c2e1900 */
[----:B0-----:R-:W0:Y:S03]  /*0400*/  LDC.64 R20, c[0x0][0x210] ;  /* 0x00008400ff147b82 */ /* 0x001e260000000a00 */
[----:B------:R-:W2:Y:S04]  /*0410*/  @P1 LDG.E.EL R7, desc[UR6][R14.64] ;  /* 0x000000060e071981 */ /* 0x000ea8000c2e1900 */
[----:B------:R1:W2:Y:S01]  /*0420*/  @P1 LDG.E.EL R8, desc[UR6][R14.64] ;  /* 0x000000060e081981 */ /* 0x0002a2000c2e1900 */
[----:B------:R-:W-:Y:S01]  /*0430*/  IMAD.MOV.U32 R31, RZ, RZ, RZ ;  /* 0x000000ffff1f7224 */ /* 0x000fe200078e00ff */
[----:B------:R-:W-:Y:S01]  /*0440*/  CS2R R28, SRZ ;  /* 0x00000000001c7805 */ /* 0x000fe2000001ff00 */
[----:B------:R-:W-:Y:S01]  /*0450*/  IMAD.MOV.U32 R32, RZ, RZ, RZ ;  /* 0x000000ffff207224 */ /* 0x000fe200078e00ff */
[----:B------:R-:W-:Y:S01]  /*0460*/  HFMA2.MMA R42, -RZ, RZ, 0, 0 ;  /* 0x00000000ff2a7435 */ /* 0x000fe200000001ff */
[----:B------:R-:W-:-:S04]  /*0470*/  IMAD.WIDE R16, R35, 0x4, R10 ;  /* 0x0000000423107825 */ /* 0x000fc800078e020a */
[----:B-1----:R-:W-:Y:S01]  /*0480*/  IMAD.WIDE R14, R39, 0x4, R10 ;  /* 0x00000004270e7825 */ /* 0x002fe200078e020a */
[----:B------:R-:W-:Y:S02]  /*0490*/  CS2R R48, SRZ ;  /* 0x0000000000307805 */ /* 0x000fe4000001ff00 */
[----:B------:R-:W-:Y:S01]  /*04a0*/  CS2R R46, SRZ ;  /* 0x00000000002e7805 */ /* 0x000fe2000001ff00 */
[----:B------:R-:W2:Y:S01]  /*04b0*/  @P2 LDG.E.EL R31, desc[UR6][R16.64] ;  /* 0x00000006101f2981 */ /* 0x000ea2000c2e1900 */
[----:B------:R-:W-:-:S03]  /*04c0*/  IMAD.WIDE R10, R35, 0x4, R12 ;  /* 0x00000004230a7825 */ /* 0x000fc600078e020c */
[----:B------:R-:W2:Y:S04]  /*04d0*/  @P3 LDG.E.EL R55, desc[UR6][R14.64] ;  /* 0x000000060e373981 */ /* 0x000ea8000c2e1900 */
[----:B------:R-:W2:Y:S04]  /*04e0*/  @P3 LDG.E.EL R54, desc[UR6][R14.64] ;  /* 0x000000060e363981 */ /* 0x000ea8000c2e1900 */
[----:B------:R-:W2:Y:S04]  /*04f0*/  @P3 LDG.E.EL R53, desc[UR6][R14.64] ;  /* 0x000000060e353981 */ /* 0x000ea8000c2e1900 */
[----:B------:R1:W2:Y:S01]  /*0500*/  @P3 LDG.E.EL R52, desc[UR6][R14.64] ;  /* 0x000000060e343981 */ /* 0x0002a2000c2e1900 */
[----:B------:R-:W-:-:S02]  /*0510*/  CS2R R40, SRZ ;  /* 0x0000000000287805 */ /* 0x000fc4000001ff00 */
[----:B------:R-:W-:Y:S02]  /*0520*/  CS2R R36, SRZ ;  /* 0x0000000000247805 */ /* 0x000fe4000001ff00 */
[----:B------:R-:W-:Y:S01]  /*0530*/  CS2R R44, SRZ ;  /* 0x00000000002c7805 */ /* 0x000fe2000001ff00 */
[----:B------:R-:W2:Y:S04]  /*0540*/  @P2 LDG.E.EL R28, desc[UR6][R16.64] ;  /* 0x00000006101c2981 */ /* 0x000ea8000c2e1900 */
[----:B------:R-:W2:Y:S01]  /*0550*/  @P2 LDG.E.EL R29, desc[UR6][R16.64] ;  /* 0x00000006101d2981 */ /* 0x000ea2000c2e1900 */
[--C-:B-1----:R-:W-:Y:S01]  /*0560*/  IMAD.WIDE R14, R39, 0x4, R12.reuse ;  /* 0x00000004270e7825 */ /* 0x102fe200078e020c */
[----:B------:R-:W-:Y:S02]  /*0570*/  CS2R R38, SRZ ;  /* 0x0000000000267805 */ /* 0x000fe4000001ff00 */
[----:B------:R1:W2:Y:S04]  /*0580*/  @P2 LDG.E.EL R32, desc[UR6][R16.64] ;  /* 0x0000000610202981 */ /* 0x0002a8000c2e1900 */
[----:B------:R-:W2:Y:S04]  /*0590*/  @P2 LDG.E.EL R48, desc[UR6][R10.64] ;  /* 0x000000060a302981 */ /* 0x000ea8000c2e1900 */
[----:B------:R-:W2:Y:S01]  /*05a0*/  @P2 LDG.E.EL R47, desc[UR6][R10.64] ;  /* 0x000000060a2f2981 */ /* 0x000ea2000c2e1900 */
[----:B-1----:R-:W-:-:S03]  /*05b0*/  IMAD.WIDE R16, R23, 0x4, R12 ;  /* 0x0000000417107825 */ /* 0x002fc600078e020c */
[----:B------:R-:W2:Y:S04]  /*05c0*/  @P2 LDG.E.EL R39, desc[UR6][R10.64] ;  /* 0x000000060a272981 */ /* 0x000ea8000c2e1900 */
[----:B------:R1:W2:Y:S04]  /*05d0*/  @P2 LDG.E.EL R38, desc[UR6][R10.64] ;  /* 0x000000060a262981 */ /* 0x0002a8000c2e1900 */
[----:B------:R-:W2:Y:S04]  /*05e0*/  @P1 LDG.E.EL R41, desc[UR6][R16.64] ;  /* 0x0000000610291981 */ /* 0x000ea8000c2e1900 */
[----:B------:R-:W2:Y:S01]  /*05f0*/  @P1 LDG.E.EL R37, desc[UR6][R16.64] ;  /* 0x0000000610251981 */ /* 0x000ea2000c2e1900 */
[----:B-1----:R-:W-:Y:S01]  /*0600*/  IMAD R10, R19, 0x200, R26 ;  /* 0x00000200130a7824 */ /* 0x002fe200078e021a */
[----:B------:R-:W-:-:S02]  /*0610*/  CS2R R18, SRZ ;  /* 0x0000000000127805 */ /* 0x000fc4000001ff00 */
[----:B------:R-:W2:Y:S01]  /*0620*/  @P1 LDG.E.EL R44, desc[UR6][R16.64] ;  /* 0x00000006102c1981 */ /* 0x000ea2000c2e1900 */
[----:B0-----:R-:W-:-:S03]  /*0630*/  IMAD.WIDE R22, R10, 0x4, R20 ;  /* 0x000000040a167825 */ /* 0x001fc600078e0214 */
[----:B------:R0:W2:Y:S01]  /*0640*/  @P1 LDG.E.EL R42, desc[UR6][R16.64] ;  /* 0x00000006102a1981 */ /* 0x0000a2000c2e1900 */
[----:B------:R-:W-:Y:S01]  /*0650*/  CS2R R34, SRZ ;  /* 0x0000000000227805 */ /* 0x000fe2000001ff00 */
[----:B------:R-:W-:Y:S02]  /*0660*/  IMAD.WIDE R12, R43, 0x4, R12 ;  /* 0x000000042b0c7825 */ /* 0x000fe400078e020c */
[----:B------:R-:W2:Y:S04]  /*0670*/  @P3 LDG.E.EL R36, desc[UR6][R14.64] ;  /* 0x000000060e243981 */ /* 0x000ea8000c2e1900 */
[----:B------:R-:W2:Y:S01]  /*0680*/  @P3 LDG.E.EL R46, desc[UR6][R14.64] ;  /* 0x000000060e2e3981 */ /* 0x000ea2000c2e1900 */
[----:B0-----:R-:W-:Y:S01]  /*0690*/  CS2R R16, SRZ ;  /* 0x0000000000107805 */ /* 0x001fe2000001ff00 */
[----:B------:R-:W-:Y:S01]  /*06a0*/  IMAD.MOV.U32 R43, RZ, RZ, RZ ;  /* 0x000000ffff2b7224 */ /* 0x000fe200078e00ff */
[----:B------:R-:W-:Y:S01]  /*06b0*/  LEA R11, R27, R26, 0x9 ;  /* 0x0000001a1b0b7211 */ /* 0x000fe200078e48ff */
[----:B------:R-:W2:Y:S04]  /*06c0*/  @P3 LDG.E.EL R45, desc[UR6][R14.64] ;  /* 0x000000060e2d3981 */ /* 0x000ea8000c2e1900 */
[----:B------:R-:W2:Y:S04]  /*06d0*/  @P0 LDG.E.EL.128 R16, desc[UR6][R22.64] ;  /* 0x0000000616100981 */ /* 0x000ea8000c2e1d00 */
[----:B------:R0:W3:Y:S04]  /*06e0*/  @P3 LDG.E.EL R34, desc[UR6][R14.64] ;  /* 0x000000060e223981 */ /* 0x0000e8000c2e1900 */
[----:B------:R-:W3:Y:S04]  /*06f0*/  @P0 LDG.E.EL R43, desc[UR6][R12.64] ;  /* 0x000000060c2b0981 */ /* 0x000ee8000c2e1900 */
[----:B------:R-:W3:Y:S01]  /*0700*/  @P0 LDG.E.EL R40, desc[UR6][R12.64] ;  /* 0x000000060c280981 */ /* 0x000ee2000c2e1900 */
[----:B0-----:R-:W-:-:S03]  /*0710*/  CS2R R14, SRZ ;  /* 0x00000000000e7805 */ /* 0x001fc6000001ff00 */
[----:B------:R-:W3:Y:S04]  /*0720*/  @P0 LDG.E.EL R49, desc[UR6][R12.64] ;  /* 0x000000060c310981 */ /* 0x000ee8000c2e1900 */
[----:B------:R0:W3:Y:S02]  /*0730*/  @P0 LDG.E.EL R35, desc[UR6][R12.64] ;  /* 0x000000060c230981 */ /* 0x0000e4000c2e1900 */
[----:B0-----:R-:W-:Y:S01]  /*0740*/  CS2R R12, SRZ ;  /* 0x00000000000c7805 */ /* 0x001fe2000001ff00 */
[----:B--2---:R-:W-:Y:S01]  /*0750*/  FADD R50, -R50, R19 ;  /* 0x0000001332327221 */ /* 0x004fe20000000100 */
[----:B-----5:R-:W-:Y:S01]  /*0760*/  FADD R51, -R51, R18 ;  /* 0x0000001233337221 */ /* 0x020fe20000000100 */
[----:B------:R-:W-:-:S05]  /*0770*/  IMAD.WIDE R18, R11, 0x4, R20 ;  /* 0x000000040b127825 */ /* 0x000fca00078e0214 */
[----:B------:R-:W2:Y:S01]  /*0780*/  @P3 LDG.E.EL.128 R12, desc[UR6][R18.64] ;  /* 0x00000006120c3981 */ /* 0x000ea2000c2e1d00 */
[--C-:B------:R-:W-:Y:S02]  /*0790*/  IMAD R30, R57, 0x200, R26.reuse ;  /* 0x00000200391e7824 */ /* 0x100fe400078e021a */
[----:B----4-:R-:W-:Y:S01]  /*07a0*/  FADD R17, -R24, R17 ;  /* 0x0000001118117221 */ /* 0x010fe20000000100 */
[----:B------:R-:W-:Y:S02]  /*07b0*/  IMAD R33, R33, 0x200, R26 ;  /* 0x0000020021217824 */ /* 0x000fe400078e021a */
[----:B---3--:R-:W-:Y:S01]  /*07c0*/  FADD R16, -R25, R16 ;  /* 0x0000001019107221 */ /* 0x008fe20000000100 */
[----:B------:R-:W-:Y:S02]  /*07d0*/  CS2R R24, SRZ ;  /* 0x0000000000187805 */ /* 0x000fe4000001ff00 */
[----:B------:R-:W-:Y:S02]  /*07e0*/  CS2R R26, SRZ ;  /* 0x00000000001a7805 */ /* 0x000fe4000001ff00 */
[----:B------:R-:W-:Y:S01]  /*07f0*/  CS2R R22, SRZ ;  /* 0x0000000000167805 */ /* 0x000fe2000001ff00 */
[----:B--2---:R-:W-:Y:S01]  /*0800*/  FADD R52, -R52, R15 ;  /* 0x0000000f34347221 */ /* 0x004fe20000000100 */
[----:B------:R-:W-:Y:S01]  /*0810*/  FADD R53, -R53, R14 ;  /* 0x0000000e35357221 */ /* 0x000fe20000000100 */
[----:B------:R-:W-:-:S05]  /*0820*/  IMAD.WIDE R14, R30, 0x4, R20 ;  /* 0x000000041e0e7825 */ /* 0x000fca00078e0214 */
[----:B------:R-:W2:Y:S01]  /*0830*/  @P2 LDG.E.EL.128 R24, desc[UR6][R14.64] ;  /* 0x000000060e182981 */ /* 0x000ea2000c2e1d00 */
[----:B------:R-:W-:Y:S01]  /*0840*/  FADD R54, -R54, R13 ;  /* 0x0000000d36367221 */ /* 0x000fe20000000100 */
[----:B------:R-:W-:Y:S01]  /*0850*/  FADD R18, -R55, R12 ;  /* 0x0000000c37127221 */ /* 0x000fe20000000100 */
[----:B------:R-:W-:Y:S01]  /*0860*/  IMAD.WIDE R12, R33, 0x4, R20 ;  /* 0x00000004210c7825 */ /* 0x000fe200078e0214 */
[----:B------:R-:W-:-:S06]  /*0870*/  CS2R R20, SRZ ;  /* 0x0000000000147805 */ /* 0x000fcc000001ff00 */
[----:B------:R0:W3:Y:S01]  /*0880*/  @P1 LDG.E.EL.128 R20, desc[UR6][R12.64] ;  /* 0x000000060c141981 */ /* 0x0000e2000c2e1d00 */
[----:B------:R-:W1:Y:S01]  /*0890*/  S2UR UR5, SR_CgaCtaId ;  /* 0x00000000000579c3 */ /* 0x000e620000008800 */
[----:B------:R-:W-:Y:S02]  /*08a0*/  UMOV UR4, 0x400 ;  /* 0x0000040000047882 */ /* 0x000fe40000000000 */
[----:B-1----:R-:W-:Y:S01]  /*08b0*/  UPRMT UR4, UR5, 0x654, UR4 ;  /* 0x0000065405047896 */ /* 0x002fe20008000004 */
[----:B--2---:R-:W-:Y:S01]  /*08c0*/  FADD R32, -R32, R27 ;  /* 0x0000001b20207221 */ /* 0x004fe20000000100 */
[----:B------:R-:W-:-:S04]  /*08d0*/  IMAD.MOV.U32 R27, RZ, RZ, 0x3a800000 ;  /* 0x3a800000ff1b7424 */ /* 0x000fc800078e00ff */
[-C--:B------:R-:W-:Y:S01]  /*08e0*/  FFMA R14, R40, R27.reuse, 9.9999997473787516356e-06 ;  /* 0x3727c5ac280e7423 */ /* 0x080fe2000000001b */
[-C--:B------:R-:W-:Y:S01]  /*08f0*/  FFMA R40, R48, R27.reuse, 9.9999997473787516356e-06 ;  /* 0x3727c5ac30287423 */ /* 0x080fe2000000001b */
[-C--:B0-----:R-:W-:Y:S01]  /*0900*/  FFMA R13, R46, R27.reuse, 9.9999997473787516356e-06 ;  /* 0x3727c5ac2e0d7423 */ /* 0x081fe2000000001b */
[-C--:B------:R-:W-:Y:S01]  /*0910*/  FFMA R36, R36, R27.reuse, 9.9999997473787516356e-06 ;  /* 0x3727c5ac24247423 */ /* 0x080fe2000000001b */
        /* <DEDUP_REMOVED lines=11> */
[----:B------:R-:W-:-:S02]  /*09d0*/  FFMA R27, R34, R27, 9.9999997473787516356e-06 ;  /* 0x3727c5ac221b7423 */ /* 0x000fc4000000001b */
[----:B------:R-:W0:Y:S01]  /*09e0*/  LDC.64 R34, c[0x0][0x238] ;  /* 0x00008e00ff227b82 */ /* 0x000e220000000a00 */
[----:B------:R-:W1:Y:S08]  /*09f0*/  MUFU.RSQ R45, R48 ;  /* 0x00000030002d7308 */ /* 0x000e700000001400 */
[----:B------:R-:W-:Y:S08]  /*0a00*/  MUFU.RSQ R15, R36 ;  /* 0x00000024000f7308 */ /* 0x000ff00000001400 */
[----:B------:R-:W2:Y:S08]  /*0a10*/  MUFU.RSQ R14, R14 ;  /* 0x0000000e000e7308 */ /* 0x000eb00000001400 */
[----:B------:R0:W4:Y:S08]  /*0a20*/  MUFU.RSQ R12, R49 ;  /* 0x00000031000c7308 */ /* 0x0001300000001400 */
[----:B------:R-:W5:Y:S08]  /*0a30*/  MUFU.RSQ R13, R13 ;  /* 0x0000000d000d7308 */ /* 0x000f700000001400 */
[----:B------:R-:W0:Y:S08]  /*0a40*/  MUFU.RSQ R46, R46 ;  /* 0x0000002e002e7308 */ /* 0x000e300000001400 */
[----:B------:R-:W2:Y:S08]  /*0a50*/  MUFU.RSQ R19, R19 ;  /* 0x0000001300137308 */ /* 0x000eb00000001400 */
[----:B------:R-:W3:Y:S01]  /*0a60*/  MUFU.RSQ R27, R27 ;  /* 0x0000001b001b7308 */ /* 0x000ee20000001400 */
[----:B-1----:R-:W-:Y:S01]  /*0a70*/  FMUL R50, R45, R50 ;  /* 0x000000322d327220 */ /* 0x002fe20000400000 */
[----:B0-----:R-:W-:-:S06]  /*0a80*/  IMAD.WIDE R48, R33, 0x4, R34 ;  /* 0x0000000421307825 */ /* 0x001fcc00078e0222 */
[----:B------:R-:W0:Y:S01]  /*0a90*/  MUFU.RSQ R40, R40 ;  /* 0x0000002800287308 */ /* 0x000e220000001400 */
[----:B--2---:R-:W-:Y:S01]  /*0aa0*/  FMUL R43, R14, R17 ;  /* 0x000000110e2b7220 */ /* 0x004fe20000400000 */
[----:B----4-:R-:W-:Y:S01]  /*0ab0*/  FMUL R51, R12, R51 ;  /* 0x000000330c337220 */ /* 0x010fe20000400000 */
[----:B------:R-:W-:Y:S01]  /*0ac0*/  FMUL R45, R15, R18 ;  /* 0x000000120f2d7220 */ /* 0x000fe20000400000 */
[----:B-----5:R-:W-:Y:S01]  /*0ad0*/  FMUL R54, R13, R54 ;  /* 0x000000360d367220 */ /* 0x020fe20000400000 */
[----:B------:R-:W-:Y:S01]  /*0ae0*/  FMUL R33, R46, R53 ;  /* 0x000000352e217220 */ /* 0x000fe20000400000 */
[----:B------:R-:W-:Y:S01]  /*0af0*/  FMUL R36, R19, R16 ;  /* 0x0000001013247220 */ /* 0x000fe20000400000 */
[----:B---3--:R-:W-:Y:S01]  /*0b00*/  FMUL R46, R27, R52 ;  /* 0x000000341b2e7220 */ /* 0x008fe20000400000 */
[----:B------:R-:W-:Y:S02]  /*0b10*/  CS2R R12, SRZ ;  /* 0x00000000000c7805 */ /* 0x000fe4000001ff00 */
[----:B------:R-:W-:-:S02]  /*0b20*/  CS2R R14, SRZ ;  /* 0x00000000000e7805 */ /* 0x000fc4000001ff00 */
[----:B------:R-:W-:Y:S02]  /*0b30*/  CS2R R16, SRZ ;  /* 0x0000000000107805 */ /* 0x000fe4000001ff00 */
[----:B------:R-:W-:Y:S01]  /*0b40*/  CS2R R18, SRZ ;  /* 0x0000000000127805 */ /* 0x000fe2000001ff00 */
[----:B------:R-:W-:-:S04]  /*0b50*/  IMAD.WIDE R52, R30, 0x4, R34 ;  /* 0x000000041e347825 */ /* 0x000fc800078e0222 */
[----:B------:R-:W-:Y:S01]  /*0b60*/  FADD R31, -R31, R24 ;  /* 0x000000181f1f7221 */ /* 0x000fe20000000100 */
[----:B------:R-:W-:Y:S01]  /*0b70*/  FADD R55, -R29, R26 ;  /* 0x0000001a1d377221 */ /* 0x000fe20000000100 */
[----:B------:R-:W-:Y:S01]  /*0b80*/  FADD R56, -R28, R25 ;  /* 0x000000191c387221 */ /* 0x000fe20000000100 */
[----:B------:R0:W2:Y:S01]  /*0b90*/  @P2 LDG.E.EL.128 R12, desc[UR6][R52.64] ;  /* 0x00000006340c2981 */ /* 0x0000a2000c2e1d00 */
[----:B------:R-:W-:Y:S01]  /*0ba0*/  CS2R R28, SRZ ;  /* 0x00000000001c7805 */ /* 0x000fe2000001ff00 */
[----:B------:R-:W-:Y:S02]  /*0bb0*/  IMAD.MOV.U32 R30, RZ, RZ, RZ ;  /* 0x000000ffff1e7224 */ /* 0x000fe400078e00ff */
[----:B------:R1:W3:Y:S01]  /*0bc0*/  @P1 LDG.E.EL.128 R16, desc[UR6][R48.64] ;  /* 0x0000000630101981 */ /* 0x0002e2000c2e1d00 */
[----:B0-----:R-:W-:Y:S01]  /*0bd0*/  FMUL R52, R40, R31 ;  /* 0x0000001f28347220 */ /* 0x001fe20000400000 */
[----:B------:R-:W-:Y:S02]  /*0be0*/  IMAD.MOV.U32 R31, RZ, RZ, RZ ;  /* 0x000000ffff1f7224 */ /* 0x000fe400078e00ff */
[----:B-1----:R-:W-:-:S04]  /*0bf0*/  IMAD.WIDE R48, R11, 0x4, R34 ;  /* 0x000000040b307825 */ /* 0x002fc800078e0222 */
[----:B------:R-:W-:Y:S01]  /*0c00*/  IMAD.WIDE R10, R10, 0x4, R34 ;  /* 0x000000040a0a7825 */ /* 0x000fe200078e0222 */
[----:B------:R-:W0:Y:S04]  /*0c10*/  MUFU.RSQ R41, R41 ;  /* 0x0000002900297308 */ /* 0x000e280000001400 */
[----:B------:R1:W4:Y:S04]  /*0c20*/  @P0 LDG.E.EL.128 R28, desc[UR6][R10.64] ;  /* 0x000000060a1c0981 */ /* 0x000328000c2e1d00 */
[----:B------:R-:W5:Y:S01]  /*0c30*/  MUFU.RSQ R37, R37 ;  /* 0x0000002500257308 */ /* 0x000f620000001400 */
[----:B-1----:R-:W-:-:S07]  /*0c40*/  IMAD.SHL.U32 R11, R0, 0x4, RZ ;  /* 0x00000004000b7824 */ /* 0x002fce00078e00ff */
[----:B------:R-:W1:Y:S01]  /*0c50*/  MUFU.RSQ R44, R44 ;  /* 0x0000002c002c7308 */ /* 0x000e620000001400 */
[----:B------:R-:W-:-:S07]  /*0c60*/  SHF.R.U32.HI R10, RZ, 0x8, R11 ;  /* 0x00000008ff0a7819 */ /* 0x000fce000001160b */
[----:B------:R-:W1:Y:S01]  /*0c70*/  MUFU.RSQ R42, R42 ;  /* 0x0000002a002a7308 */ /* 0x000e620000001400 */
[----:B------:R-:W-:Y:S01]  /*0c80*/  SGXT.U32 R10, R10, 0x2 ;  /* 0x000000020a0a781a */ /* 0x000fe20000000000 */
[----:B------:R-:W-:Y:S01]  /*0c90*/  FADD R23, -R8, R23 ;  /* 0x0000001708177221 */ /* 0x000fe20000000100 */
[----:B------:R-:W-:Y:S01]  /*0ca0*/  FADD R20, -R5, R20 ;  /* 0x0000001405147221 */ /* 0x000fe20000000100 */
[----:B------:R-:W-:Y:S01]  /*0cb0*/  FADD R8, -R4, R21 ;  /* 0x0000001504087221 */ /* 0x000fe20000000100 */
[----:B------:R-:W-:Y:S01]  /*0cc0*/  LOP3.LUT R5, R10, 0x3fc, R11, 0xf8, !PT ;  /* 0x000003fc0a057812 */ /* 0x000fe200078ef80b */
[----:B------:R-:W-:Y:S01]  /*0cd0*/  FADD R7, -R7, R22 ;  /* 0x0000001607077221 */ /* 0x000fe20000000100 */
[----:B------:R-:W-:Y:S02]  /*0ce0*/  LOP3.LUT R4, R11, 0x3fc, RZ, 0xc0, !PT ;  /* 0x000003fc0b047812 */ /* 0x000fe400078ec0ff */
[----:B------:R-:W-:Y:S02]  /*0cf0*/  LEA R21, R10, UR4, 0x2 ;  /* 0x000000040a157c11 */ /* 0x000fe4000f8e10ff */
[----:B------:R-:W-:-:S02]  /*0d00*/  CS2R R24, SRZ ;  /* 0x0000000000187805 */ /* 0x000fc4000001ff00 */
[----:B------:R-:W-:Y:S01]  /*0d10*/  CS2R R26, SRZ ;  /* 0x00000000001a7805 */ /* 0x000fe2000001ff00 */
[----:B0-----:R-:W-:Y:S01]  /*0d20*/  FMUL R20, R41, R20 ;  /* 0x0000001429147220 */ /* 0x001fe20000400000 */
[----:B------:R-:W-:Y:S01]  /*0d30*/  LEA R5, R5, UR4, 0x2 ;  /* 0x0000000405057c11 */ /* 0x000fe2000f8e10ff */
[----:B-----5:R-:W-:Y:S01]  /*0d40*/  FMUL R8, R37, R8 ;  /* 0x0000000825087220 */ /* 0x020fe20000400000 */
[----:B------:R-:W-:Y:S01]  /*0d50*/  LEA R21, R4, R21, 0x2 ;  /* 0x0000001504157211 */ /* 0x000fe200078e10ff */
[----:B-1----:R-:W-:Y:S01]  /*0d60*/  FMUL R44, R44, R7 ;  /* 0x000000072c2c7220 */ /* 0x002fe20000400000 */
[----:B------:R-:W-:Y:S01]  /*0d70*/  FMUL R23, R42, R23 ;  /* 0x000000172a177220 */ /* 0x000fe20000400000 */
[----:B------:R-:W-:Y:S04]  /*0d80*/  STS [R5], R20 ;  /* 0x0000001405007388 */ /* 0x000fe80000000800 */
[----:B------:R0:W5:Y:S04]  /*0d90*/  @P3 LDG.E.EL.128 R24, desc[UR6][R48.64] ;  /* 0x0000000630183981 */ /* 0x000168000c2e1d00 */
[----:B------:R-:W-:Y:S04]  /*0da0*/  STS [R21+0x4], R8 ;  /* 0x0000040815007388 */ /* 0x000fe80000000800 */
[----:B------:R-:W-:Y:S04]  /*0db0*/  STS [R21+0x8], R44 ;  /* 0x0000082c15007388 */ /* 0x000fe80000000800 */
[----:B------:R-:W-:Y:S01]  /*0dc0*/  STS [R21+0xc], R23 ;  /* 0x00000c1715007388 */ /* 0x000fe20000000800 */
[----:B------:R-:W1:Y:S01]  /*0dd0*/  MUFU.RSQ R35, R38 ;  /* 0x0000002600237308 */ /* 0x000e620000001400 */
[----:B------:R-:W-:-:S04]  /*0de0*/  LOP3.LUT R10, R0, 0xff, RZ, 0xc0, !PT ;  /* 0x000000ff000a7812 */ /* 0x000fc800078ec0ff */
[----:B------:R-:W-:Y:S01]  /*0df0*/  LEA R7, R10, UR4, 0x2 ;  /* 0x000000040a077c11 */ /* 0x000fe2000f8e10ff */
[----:B------:R-:W-:Y:S06]  /*0e00*/  BAR.SYNC.DEFER_BLOCKING 0x0 ;  /* 0x0000000000007b1d */ /* 0x000fec0000010000 */
[----:B------:R0:W-:Y:S01]  /*0e10*/  MUFU.RSQ R34, R39 ;  /* 0x0000002700227308 */ /* 0x0001e20000001400 */
[----:B-1----:R-:W-:-:S07]  /*0e20*/  FMUL R32, R35, R32 ;  /* 0x0000002023207220 */ /* 0x002fce0000400000 */
[----:B------:R-:W1:Y:S01]  /*0e30*/  MUFU.RSQ R47, R47 ;  /* 0x0000002f002f7308 */ /* 0x000e620000001400 */
[----:B------:R-:W1:Y:S04]  /*0e40*/  LDS R35, [R7] ;  /* 0x0000000007237984 */ /* 0x000e680000000800 */
[----:B------:R-:W1:Y:S04]  /*0e50*/  LDS R37, [R7+0x404] ;  /* 0x0004040007257984 */ /* 0x000e680000000800 */
[----:B0-----:R-:W0:Y:S04]  /*0e60*/  LDS R39, [R7+0x808] ;  /* 0x0008080007277984 */ /* 0x001e280000000800 */
[----:B------:R-:W0:Y:S01]  /*0e70*/  LDS R41, [R7+0xc0c] ;  /* 0x000c0c0007297984 */ /* 0x000e220000000800 */
[----:B------:R-:W-:Y:S01]  /*0e80*/  BAR.SYNC.DEFER_BLOCKING 0x0 ;  /* 0x0000000000007b1d */ /* 0x000fe20000010000 */
[----:B-1----:R-:W-:Y:S01]  /*0e90*/  FMUL R56, R47, R56 ;  /* 0x000000382f387220 */ /* 0x002fe20000400000 */
[----:B------:R-:W-:-:S04]  /*0ea0*/  FMUL R55, R34, R55 ;  /* 0x0000003722377220 */ /* 0x000fc80000400000 */
[----:B------:R-:W-:Y:S04]  /*0eb0*/  STS [R5], R52 ;  /* 0x0000003405007388 */ /* 0x000fe80000000800 */
[----:B------:R-:W-:Y:S04]  /*0ec0*/  STS [R21+0x4], R56 ;  /* 0x0000043815007388 */ /* 0x000fe80000000800 */
[----:B------:R-:W-:Y:S04]  /*0ed0*/  STS [R21+0x8], R55 ;  /* 0x0000083715007388 */ /* 0x000fe80000000800 */
[----:B------:R0:W-:Y:S01]  /*0ee0*/  STS [R21+0xc], R32 ;  /* 0x00000c2015007388 */ /* 0x0001e20000000800 */
[----:B------:R-:W-:Y:S06]  /*0ef0*/  BAR.SYNC.DEFER_BLOCKING 0x0 ;  /* 0x0000000000007b1d */ /* 0x000fec0000010000 */
[----:B------:R-:W1:Y:S04]  /*0f00*/  LDS R23, [R7] ;  /* 0x0000000007177984 */ /* 0x000e680000000800 */
[----:B------:R-:W0:Y:S04]  /*0f10*/  LDS R47, [R7+0x404] ;  /* 0x00040400072f7984 */ /* 0x000e280000000800 */
[----:B------:R-:W0:Y:S04]  /*0f20*/  LDS R49, [R7+0x808] ;  /* 0x0008080007317984 */ /* 0x000e280000000800 */
[----:B------:R-:W0:Y:S01]  /*0f30*/  LDS R53, [R7+0xc0c] ;  /* 0x000c0c0007357984 */ /* 0x000e220000000800 */
[----:B------:R-:W-:Y:S06]  /*0f40*/  BAR.SYNC.DEFER_BLOCKING 0x0 ;  /* 0x0000000000007b1d */ /* 0x000fec0000010000 */
[----:B------:R-:W-:Y:S04]  /*0f50*/  STS [R5], R45 ;  /* 0x0000002d05007388 */ /* 0x000fe80000000800 */
[----:B------:R-:W-:Y:S04]  /*0f60*/  STS [R21+0x4], R54 ;  /* 0x0000043615007388 */ /* 0x000fe80000000800 */
[----:B------:R-:W-:Y:S04]  /*0f70*/  STS [R21+0x8], R33 ;  /* 0x0000082115007388 */ /* 0x000fe80000000800 */
[----:B------:R-:W-:Y:S01]  /*0f80*/  STS [R21+0xc], R46 ;  /* 0x00000c2e15007388 */ /* 0x000fe20000000800 */
[----:B------:R-:W-:Y:S06]  /*0f90*/  BAR.SYNC.DEFER_BLOCKING 0x0 ;  /* 0x0000000000007b1d */ /* 0x000fec0000010000 */
[----:B------:R-:W1:Y:S04]  /*0fa0*/  LDS R55, [R7] ;  /* 0x0000000007377984 */ /* 0x000e680000000800 */
[----:B------:R-:W1:Y:S04]  /*0fb0*/  LDS R57, [R7+0x404] ;  /* 0x0004040007397984 */ /* 0x000e680000000800 */
[----:B------:R-:W1:Y:S04]  /*0fc0*/  LDS R59, [R7+0x808] ;  /* 0x00080800073b7984 */ /* 0x000e680000000800 */
[----:B------:R-:W1:Y:S01]  /*0fd0*/  LDS R61, [R7+0xc0c] ;  /* 0x000c0c00073d7984 */ /* 0x000e620000000800 */
[----:B------:R-:W-:Y:S06]  /*0fe0*/  BAR.SYNC.DEFER_BLOCKING 0x0 ;  /* 0x0000000000007b1d */ /* 0x000fec0000010000 */
[----:B------:R1:W-:Y:S04]  /*0ff0*/  STS [R5], R36 ;  /* 0x0000002405007388 */ /* 0x0003e80000000800 */
[----:B------:R-:W-:Y:S04]  /*1000*/  STS [R21+0x4], R43 ;  /* 0x0000042b15007388 */ /* 0x000fe80000000800 */
[----:B------:R-:W-:Y:S04]  /*1010*/  STS [R21+0x8], R51 ;  /* 0x0000083315007388 */ /* 0x000fe80000000800 */
[----:B------:R1:W-:Y:S01]  /*1020*/  STS [R21+0xc], R50 ;  /* 0x00000c3215007388 */ /* 0x0003e20000000800 */
[----:B------:R-:W-:Y:S01]  /*1030*/  BAR.SYNC.DEFER_BLOCKING 0x0 ;  /* 0x0000000000007b1d */ /* 0x000fe20000010000 */
[-CC-:B------:R-:W-:Y:S01]  /*1040*/  FFMA R20, R35, R9.reuse, R6.reuse ;  /* 0x0000000923147223 */ /* 0x180fe20000000006 */
[-CC-:B------:R-:W-:Y:S01]  /*1050*/  FFMA R22, R37, R9.reuse, R6.reuse ;  /* 0x0000000925167223 */ /* 0x180fe20000000006 */
[-CC-:B0-----:R-:W-:Y:S01]  /*1060*/  FFMA R32, R39, R9.reuse, R6.reuse ;  /* 0x0000000927207223 */ /* 0x181fe20000000006 */
[----:B------:R-:W-:-:S02]  /*1070*/  FFMA R34, R41, R9, R6 ;  /* 0x0000000929227223 */ /* 0x000fc40000000006 */
[----:B------:R-:W0:Y:S04]  /*1080*/  LDS R33, [R7] ;  /* 0x0000000007217984 */ /* 0x000e280000000800 */
        /* <DEDUP_REMOVED lines=8> */
[----:B------:R-:W-:Y:S01]  /*1110*/  BAR.SYNC.DEFER_BLOCKING 0x0 ;  /* 0x0000000000007b1d */ /* 0x000fe20000010000 */
[-CC-:B-1----:R-:W-:Y:S01]  /*1120*/  FFMA R36, R23, R9.reuse, R6.reuse ;  /* 0x0000000917247223 */ /* 0x182fe20000000006 */
[-CC-:B------:R-:W-:Y:S01]  /*1130*/  FFMA R38, R47, R9.reuse, R6.reuse ;  /* 0x000000092f267223 */ /* 0x180fe20000000006 */
[-CC-:B------:R-:W-:Y:S01]  /*1140*/  FFMA R40, R49, R9.reuse, R6.reuse ;  /* 0x0000000931287223 */ /* 0x180fe20000000006 */
[----:B------:R-:W-:-:S02]  /*1150*/  FFMA R42, R53, R9, R6 ;  /* 0x00000009352a7223 */ /* 0x000fc40000000006 */
[----:B------:R-:W-:Y:S04]  /*1160*/  LDS R60, [R5+0xc] ;  /* 0x00000c00053c7984 */ /* 0x000fe80000000800 */
[----:B------:R-:W-:Y:S04]  /*1170*/  LDS R37, [R5+0x8] ;  /* 0x0000080005257984 */ /* 0x000fe80000000800 */
[----:B------:R-:W-:Y:S04]  /*1180*/  LDS R39, [R5+0x4] ;  /* 0x0000040005277984 */ /* 0x000fe80000000800 */
[----:B------:R-:W3:Y:S01]  /*1190*/  LDS R35, [R5] ;  /* 0x0000000005237984 */ /* 0x000ee20000000800 */
[----:B------:R-:W-:Y:S06]  /*11a0*/  BAR.SYNC.DEFER_BLOCKING 0x0 ;  /* 0x0000000000007b1d */ /* 0x000fec0000010000 */
[----:B------:R-:W-:Y:S04]  /*11b0*/  STS [R7], R36 ;  /* 0x0000002407007388 */ /* 0x000fe80000000800 */
[----:B------:R-:W-:Y:S04]  /*11c0*/  STS [R7+0x404], R38 ;  /* 0x0004042607007388 */ /* 0x000fe80000000800 */
[----:B------:R-:W-:Y:S04]  /*11d0*/  STS [R7+0x808], R40 ;  /* 0x0008082807007388 */ /* 0x000fe80000000800 */
[----:B------:R-:W-:Y:S01]  /*11e0*/  STS [R7+0xc0c], R42 ;  /* 0x000c0c2a07007388 */ /* 0x000fe20000000800 */
[----:B------:R-:W-:Y:S01]  /*11f0*/  BAR.SYNC.DEFER_BLOCKING 0x0 ;  /* 0x0000000000007b1d */ /* 0x000fe20000010000 */
[-CC-:B------:R-:W-:Y:S01]  /*1200*/  FFMA R44, R55, R9.reuse, R6.reuse ;  /* 0x00000009372c7223 */ /* 0x180fe20000000006 */
[-CC-:B------:R-:W-:Y:S01]  /*1210*/  FFMA R46, R57, R9.reuse, R6.reuse ;  /* 0x00000009392e7223 */ /* 0x180fe20000000006 */
[-CC-:B------:R-:W-:Y:S01]  /*1220*/  FFMA R48, R59, R9.reuse, R6.reuse ;  /* 0x000000093b307223 */ /* 0x180fe20000000006 */
[----:B------:R-:W-:-:S02]  /*1230*/  FFMA R50, R61, R9, R6 ;  /* 0x000000093d327223 */ /* 0x000fc40000000006 */
[----:B------:R-:W-:Y:S04]  /*1240*/  LDS R22, [R5+0xc] ;  /* 0x00000c0005167984 */ /* 0x000fe80000000800 */
[----:B------:R-:W-:Y:S04]  /*1250*/  LDS R41, [R5+0x8] ;  /* 0x0000080005297984 */ /* 0x000fe80000000800 */
[----:B------:R-:W-:Y:S04]  /*1260*/  LDS R32, [R5+0x4] ;  /* 0x0000040005207984 */ /* 0x000fe80000000800 */
[----:B------:R-:W2:Y:S01]  /*1270*/  LDS R23, [R5] ;  /* 0x0000000005177984 */ /* 0x000ea20000000800 */
[----:B------:R-:W-:Y:S06]  /*1280*/  BAR.SYNC.DEFER_BLOCKING 0x0 ;  /* 0x0000000000007b1d */ /* 0x000fec0000010000 */
[----:B------:R-:W-:Y:S04]  /*1290*/  STS [R7], R44 ;  /* 0x0000002c07007388 */ /* 0x000fe80000000800 */
[----:B------:R-:W-:Y:S04]  /*12a0*/  STS [R7+0x404], R46 ;  /* 0x0004042e07007388 */ /* 0x000fe80000000800 */
[----:B------:R-:W-:Y:S04]  /*12b0*/  STS [R7+0x808], R48 ;  /* 0x0008083007007388 */ /* 0x000fe80000000800 */
[----:B------:R-:W-:Y:S01]  /*12c0*/  STS [R7+0xc0c], R50 ;  /* 0x000c0c3207007388 */ /* 0x000fe20000000800 */
[----:B------:R-:W-:Y:S01]  /*12d0*/  BAR.SYNC.DEFER_BLOCKING 0x0 ;  /* 0x0000000000007b1d */ /* 0x000fe20000010000 */
[-CC-:B0-----:R-:W-:Y:S01]  /*12e0*/  FFMA R52, R33, R9.reuse, R6.reuse ;  /* 0x0000000921347223 */ /* 0x181fe20000000006 */
[-CC-:B------:R-:W-:Y:S01]  /*12f0*/  FFMA R54, R45, R9.reuse, R6.reuse ;  /* 0x000000092d367223 */ /* 0x180fe20000000006 */
[-CC-:B------:R-:W-:Y:S01]  /*1300*/  FFMA R56, R8, R9.reuse, R6.reuse ;  /* 0x0000000908387223 */ /* 0x180fe20000000006 */
[----:B------:R-:W-:-:S02]  /*1310*/  FFMA R58, R10, R9, R6 ;  /* 0x000000090a3a7223 */ /* 0x000fc40000000006 */
[----:B------:R-:W-:Y:S04]  /*1320*/  LDS R34, [R5+0xc] ;  /* 0x00000c0005227984 */ /* 0x000fe80000000800 */
[----:B------:R-:W-:Y:S04]  /*1330*/  LDS R21, [R5+0x8] ;  /* 0x0000080005157984 */ /* 0x000fe80000000800 */
[----:B------:R-:W-:Y:S04]  /*1340*/  LDS R10, [R5+0x4] ;  /* 0x00000400050a7984 */ /* 0x000fe80000000800 */
[----:B------:R-:W5:Y:S01]  /*1350*/  LDS R9, [R5] ;  /* 0x0000000005097984 */ /* 0x000f620000000800 */
[----:B------:R-:W-:Y:S06]  /*1360*/  BAR.SYNC.DEFER_BLOCKING 0x0 ;  /* 0x0000000000007b1d */ /* 0x000fec0000010000 */
[----:B------:R-:W-:Y:S04]  /*1370*/  STS [R7], R52 ;  /* 0x0000003407007388 */ /* 0x000fe80000000800 */
[----:B------:R-:W-:Y:S04]  /*1380*/  STS [R7+0x404], R54 ;  /* 0x0004043607007388 */ /* 0x000fe80000000800 */
[----:B------:R-:W-:Y:S04]  /*1390*/  STS [R7+0x808], R56 ;  /* 0x0008083807007388 */ /* 0x000fe80000000800 */
[----:B------:R-:W-:Y:S01]  /*13a0*/  STS [R7+0xc0c], R58 ;  /* 0x000c0c3a07007388 */ /* 0x000fe20000000800 */
[----:B------:R-:W-:Y:S01]  /*13b0*/  BAR.SYNC.DEFER_BLOCKING 0x0 ;  /* 0x0000000000007b1d */ /* 0x000fe20000010000 */
[C---:B---3--:R-:W-:Y:S01]  /*13c0*/  FSETP.GEU.AND P6, PT, R35.reuse, -R16, PT ;  /* 0x800000102300720b */ /* 0x048fe20003fce000 */
[----:B------:R-:W-:-:S04]  /*13d0*/  FADD R16, R35, R16 ;  /* 0x0000001023107221 */ /* 0x000fc80000000000 */
[----:B------:R-:W4:Y:S04]  /*13e0*/  LDS R7, [R5] ;  /* 0x0000000005077984 */ /* 0x000f280000000800 */
[----:B------:R-:W0:Y:S04]  /*13f0*/  LDS R33, [R5+0x8] ;  /* 0x0000080005217984 */ /* 0x000e280000000800 */
[----:B------:R-:W1:Y:S04]  /*1400*/  LDS R20, [R5+0x4] ;  /* 0x0000040005147984 */ /* 0x000e680000000800 */
[----:B------:R3:W0:Y:S01]  /*1410*/  LDS R8, [R5+0xc] ;  /* 0x00000c0005087984 */ /* 0x0006220000000800 */
[----:B------:R-:W-:Y:S01]  /*1420*/  IMAD.SHL.U32 R6, R0, 0x40, RZ ;  /* 0x0000004000067824 */ /* 0x000fe200078e00ff */
[----:B---3--:R-:W-:-:S02]  /*1430*/  FSEL R5, R16, RZ, P6 ;  /* 0x000000ff10057208 */ /* 0x008fc40003000000 */
[C---:B--2---:R-:W-:Y:S01]  /*1440*/  FSETP.GEU.AND P6, PT, R23.reuse, -R12, PT ;  /* 0x8000000c1700720b */ /* 0x044fe20003fce000 */
[----:B------:R-:W-:Y:S01]  /*1450*/  FADD R12, R23, R12 ;  /* 0x0000000c170c7221 */ /* 0x000fe20000000000 */
[----:B------:R-:W-:-:S04]  /*1460*/  SHF.R.U32.HI R43, RZ, 0x6, R0 ;  /* 0x00000006ff2b7819 */ /* 0x000fc80000011600 */
[----:B------:R-:W-:Y:S02]  /*1470*/  FSEL R23, R12, RZ, P6 ;  /* 0x000000ff0c177208 */ /* 0x000fe40003000000 */
[C---:B-----5:R-:W-:Y:S01]  /*1480*/  FSETP.GEU.AND P6, PT, R9.reuse, -R24, PT ;  /* 0x800000180900720b */ /* 0x060fe20003fce000 */
[----:B------:R-:W-:Y:S01]  /*1490*/  FADD R9, R9, R24 ;  /* 0x0000001809097221 */ /* 0x000fe20000000000 */
[C---:B------:R-:W-:Y:S01]  /*14a0*/  FSETP.GEU.AND P5, PT, R60.reuse, -R19, PT ;  /* 0x800000133c00720b */ /* 0x040fe20003fae000 */
[----:B------:R-:W-:Y:S01]  /*14b0*/  FADD R19, R60, R19 ;  /* 0x000000133c137221 */ /* 0x000fe20000000000 */
[----:B------:R-:W-:Y:S02]  /*14c0*/  SGXT.U32 R43, R43, 0x2 ;  /* 0x000000022b2b781a */ /* 0x000fe40000000000 */
[----:B------:R-:W-:Y:S02]  /*14d0*/  LOP3.LUT R6, R6, 0xfc0, RZ, 0xc0, !PT ;  /* 0x00000fc006067812 */ /* 0x000fe400078ec0ff */
[C---:B------:R-:W-:Y:S01]  /*14e0*/  FSETP.GEU.AND P4, PT, R37.reuse, -R18, PT ;  /* 0x800000122500720b */ /* 0x040fe20003f8e000 */
[----:B------:R-:W-:Y:S01]  /*14f0*/  FADD R18, R37, R18 ;  /* 0x0000001225127221 */ /* 0x000fe20000000000 */
[C---:B------:R-:W-:Y:S01]  /*1500*/  FSETP.GEU.AND P3, PT, R39.reuse, -R17, PT ;  /* 0x800000112700720b */ /* 0x040fe20003f6e000 */
[----:B------:R-:W-:Y:S01]  /*1510*/  FADD R17, R39, R17 ;  /* 0x0000001127117221 */ /* 0x000fe20000000000 */
[C---:B------:R-:W-:Y:S01]  /*1520*/  FSETP.GEU.AND P2, PT, R22.reuse, -R15, PT ;  /* 0x8000000f1600720b */ /* 0x040fe20003f4e000 */
[----:B------:R-:W-:Y:S01]  /*1530*/  FADD R15, R22, R15 ;  /* 0x0000000f160f7221 */ /* 0x000fe20000000000 */
[C---:B------:R-:W-:Y:S01]  /*1540*/  FSETP.GEU.AND P1, PT, R41.reuse, -R14, PT ;  /* 0x8000000e2900720b */ /* 0x040fe20003f2e000 */
[----:B------:R-:W-:Y:S01]  /*1550*/  FADD R14, R41, R14 ;  /* 0x0000000e290e7221 */ /* 0x000fe20000000000 */
[----:B------:R-:W-:Y:S01]  /*1560*/  BAR.SYNC.DEFER_BLOCKING 0x0 ;  /* 0x0000000000007b1d */ /* 0x000fe20000010000 */
[C---:B------:R-:W-:Y:S01]  /*1570*/  FSETP.GEU.AND P0, PT, R32.reuse, -R13, PT ;  /* 0x8000000d2000720b */ /* 0x040fe20003f0e000 */
[----:B------:R-:W-:Y:S01]  /*1580*/  FADD R13, R32, R13 ;  /* 0x0000000d200d7221 */ /* 0x000fe20000000000 */
[----:B------:R-:W-:-:S02]  /*1590*/  FSEL R9, R9, RZ, P6 ;  /* 0x000000ff09097208 */ /* 0x000fc40003000000 */
[C---:B----4-:R-:W-:Y:S01]  /*15a0*/  FSETP.GEU.AND P6, PT, R7.reuse, -R28, PT ;  /* 0x8000001c0700720b */ /* 0x050fe20003fce000 */
[----:B------:R-:W-:Y:S01]  /*15b0*/  FADD R7, R7, R28 ;  /* 0x0000001c07077221 */ /* 0x000fe20000000000 */
[C---:B------:R-:W-:Y:S01]  /*15c0*/  LOP3.LUT R36, R6.reuse, R43, RZ, 0xfc, !PT ;  /* 0x0000002b06247212 */ /* 0x040fe200078efcff */
[----:B------:R-:W-:Y:S01]  /*15d0*/  VIADD R43, R6, UR4 ;  /* 0x00000004062b7c36 */ /* 0x000fe20008000000 */
[----:B------:R-:W-:Y:S02]  /*15e0*/  FSEL R19, R19, RZ, P5 ;  /* 0x000000ff13137208 */ /* 0x000fe40002800000 */
[C---:B------:R-:W-:Y:S01]  /*15f0*/  FSETP.GEU.AND P5, PT, R10.reuse, -R25, PT ;  /* 0x800000190a00720b */ /* 0x040fe20003fae000 */
[----:B------:R-:W-:Y:S01]  /*1600*/  FADD R10, R10, R25 ;  /* 0x000000190a0a7221 */ /* 0x000fe20000000000 */
[----:B------:R-:W-:Y:S01]  /*1610*/  LOP3.LUT R2, R2, 0xc, R11, 0xf8, !PT ;  /* 0x0000000c02027812 */ /* 0x000fe200078ef80b */
[----:B------:R-:W-:Y:S01]  /*1620*/  IMAD R6, R36, 0x4, R43 ;  /* 0x0000000424067824 */ /* 0x000fe200078e022b */
[----:B------:R-:W-:-:S02]  /*1630*/  FSEL R17, R17, RZ, P3 ;  /* 0x000000ff11117208 */ /* 0x000fc40001800000 */
[----:B------:R-:W-:Y:S02]  /*1640*/  FSEL R11, R18, RZ, P4 ;  /* 0x000000ff120b7208 */ /* 0x000fe40002000000 */
[----:B------:R-:W-:Y:S02]  /*1650*/  FSEL R13, R13, RZ, P0 ;  /* 0x000000ff0d0d7208 */ /* 0x000fe40000000000 */
[----:B------:R-:W-:Y:S02]  /*1660*/  FSEL R25, R14, RZ, P1 ;  /* 0x000000ff0e197208 */ /* 0x000fe40000800000 */
[----:B------:R-:W-:Y:S02]  /*1670*/  FSEL R15, R15, RZ, P2 ;  /* 0x000000ff0f0f7208 */ /* 0x000fe40001000000 */
[C---:B------:R-:W-:Y:S01]  /*1680*/  FSETP.GEU.AND P3, PT, R34.reuse, -R27, PT ;  /* 0x8000001b2200720b */ /* 0x040fe20003f6e000 */
[----:B------:R-:W-:Y:S01]  /*1690*/  FADD R27, R34, R27 ;  /* 0x0000001b221b7221 */ /* 0x000fe20000000000 */
[C---:B------:R-:W-:Y:S01]  /*16a0*/  FSETP.GEU.AND P4, PT, R21.reuse, -R26, PT ;  /* 0x8000001a1500720b */ /* 0x040fe20003f8e000 */
[----:B------:R-:W-:Y:S01]  /*16b0*/  FADD R21, R21, R26 ;  /* 0x0000001a15157221 */ /* 0x000fe20000000000 */
[C---:B0-----:R-:W-:Y:S01]  /*16c0*/  FSETP.GEU.AND P0, PT, R33.reuse, -R30, PT ;  /* 0x8000001e2100720b */ /* 0x041fe20003f0e000 */
[----:B------:R-:W-:Y:S01]  /*16d0*/  FADD R30, R33, R30 ;  /* 0x0000001e211e7221 */ /* 0x000fe20000000000 */
[C---:B-1----:R-:W-:Y:S01]  /*16e0*/  FSETP.GEU.AND P1, PT, R20.reuse, -R29, PT ;  /* 0x8000001d1400720b */ /* 0x042fe20003f2e000 */
[----:B------:R-:W-:Y:S01]  /*16f0*/  FADD R20, R20, R29 ;  /* 0x0000001d14147221 */ /* 0x000fe20000000000 */
[C---:B------:R-:W-:Y:S01]  /*1700*/  FSETP.GEU.AND P2, PT, R8.reuse, -R31, PT ;  /* 0x8000001f0800720b */ /* 0x040fe20003f4e000 */
[----:B------:R-:W-:Y:S01]  /*1710*/  FADD R8, R8, R31 ;  /* 0x0000001f08087221 */ /* 0x000fe20000000000 */
[----:B------:R-:W-:Y:S01]  /*1720*/  FSEL R7, R7, RZ, P6 ;  /* 0x000000ff07077208 */ /* 0x000fe20003000000 */
[----:B------:R0:W-:Y:S01]  /*1730*/  STS [R6], R5 ;  /* 0x0000000506007388 */ /* 0x0001e20000000800 */
[----:B------:R-:W-:-:S02]  /*1740*/  FSEL R29, R10, RZ, P5 ;  /* 0x000000ff0a1d7208 */ /* 0x000fc40002800000 */
[----:B------:R-:W-:Y:S01]  /*1750*/  FSEL R21, R21, RZ, P4 ;  /* 0x000000ff15157208 */ /* 0x000fe20002000000 */
[----:B------:R1:W-:Y:S01]  /*1760*/  STS [R6+0x10], R23 ;  /* 0x0000101706007388 */ /* 0x0003e20000000800 */
[----:B------:R-:W-:-:S03]  /*1770*/  FSEL R27, R27, RZ, P3 ;  /* 0x000000ff1b1b7208 */ /* 0x000fc60001800000 */
[----:B------:R2:W-:Y:S01]  /*1780*/  STS [R6+0x30], R7 ;  /* 0x0000300706007388 */ /* 0x0005e20000000800 */
[----:B0-----:R-:W-:Y:S02]  /*1790*/  FSEL R5, R20, RZ, P1 ;  /* 0x000000ff14057208 */ /* 0x001fe40000800000 */
[----:B-1----:R-:W-:Y:S02]  /*17a0*/  FSEL R23, R30, RZ, P0 ;  /* 0x000000ff1e177208 */ /* 0x002fe40000000000 */
[----:B--2---:R-:W-:Y:S01]  /*17b0*/  FSEL R7, R8, RZ, P2 ;  /* 0x000000ff08077208 */ /* 0x004fe20001000000 */
[----:B------:R-:W-:Y:S04]  /*17c0*/  STS [R6+0x50], R17 ;  /* 0x0000501106007388 */ /* 0x000fe80000000800 */
[----:B------:R-:W-:Y:S04]  /*17d0*/  STS [R6+0xa0], R11 ;  /* 0x0000a00b06007388 */ /* 0x000fe80000000800 */
[----:B------:R-:W-:Y:S04]  /*17e0*/  STS [R6+0xf0], R19 ;  /* 0x0000f01306007388 */ /* 0x000fe80000000800 */
[----:B------:R-:W-:Y:S04]  /*17f0*/  STS [R6+0x60], R13 ;  /* 0x0000600d06007388 */ /* 0x000fe80000000800 */
[----:B------:R-:W-:Y:S04]  /*1800*/  STS [R6+0xb0], R25 ;  /* 0x0000b01906007388 */ /* 0x000fe80000000800 */
[----:B------:R-:W-:Y:S04]  /*1810*/  STS [R6+0x100], R15 ;  /* 0x0001000f06007388 */ /* 0x000fe80000000800 */
[----:B------:R-:W-:Y:S04]  /*1820*/  STS [R6+0x20], R9 ;  /* 0x0000200906007388 */ /* 0x000fe80000000800 */
[----:B------:R-:W-:Y:S04]  /*1830*/  STS [R6+0x70], R29 ;  /* 0x0000701d06007388 */ /* 0x000fe80000000800 */
[----:B------:R0:W-:Y:S04]  /*1840*/  STS [R6+0xc0], R21 ;  /* 0x0000c01506007388 */ /* 0x0001e80000000800 */
[----:B------:R-:W-:Y:S04]  /*1850*/  STS [R6+0x110], R27 ;  /* 0x0001101b06007388 */ /* 0x000fe80000000800 */
[----:B------:R1:W-:Y:S04]  /*1860*/  STS [R6+0x80], R5 ;  /* 0x0000800506007388 */ /* 0x0003e80000000800 */
[----:B------:R-:W-:Y:S04]  /*1870*/  STS [R6+0xd0], R23 ;  /* 0x0000d01706007388 */ /* 0x000fe80000000800 */
[----:B------:R2:W-:Y:S01]  /*1880*/  STS [R6+0x120], R7 ;  /* 0x0001200706007388 */ /* 0x0005e20000000800 */
[C---:B------:R-:W-:Y:S01]  /*1890*/  LOP3.LUT R10, R4.reuse, 0x400, RZ, 0xfc, !PT ;  /* 0x00000400040a7812 */ /* 0x040fe200078efcff */
[----:B0-----:R-:W0:Y:S01]  /*18a0*/  LDC.64 R20, c[0x0][0x240] ;  /* 0x00009000ff147b82 */ /* 0x001e220000000a00 */
[----:B------:R-:W-:-:S02]  /*18b0*/  LOP3.LUT R11, R4, 0x800, RZ, 0xfc, !PT ;  /* 0x00000800040b7812 */ /* 0x000fc400078efcff */
[----:B------:R-:W-:Y:S02]  /*18c0*/  LOP3.LUT R9, R0, 0xfc, RZ, 0xc0, !PT ;  /* 0x000000fc00097812 */ /* 0x000fe400078ec0ff */
[----:B------:R-:W-:Y:S02]  /*18d0*/  LOP3.LUT R10, R10, 0x7f0, RZ, 0xc0, !PT ;  /* 0x000007f00a0a7812 */ /* 0x000fe400078ec0ff */
[----:B------:R-:W-:Y:S02]  /*18e0*/  LOP3.LUT R12, R11, 0xbf0, RZ, 0xc0, !PT ;  /* 0x00000bf00b0c7812 */ /* 0x000fe400078ec0ff */
[----:B------:R-:W-:Y:S01]  /*18f0*/  LEA R9, R9, UR4, 0x2 ;  /* 0x0000000409097c11 */ /* 0x000fe2000f8e10ff */
[----:B------:R-:W-:Y:S01]  /*1900*/  VIADD R11, R10, UR4 ;  /* 0x000000040a0b7c36 */ /* 0x000fe20008000000 */
[----:B------:R-:W-:-:S03]  /*1910*/  IADD3 R13, R12, UR4, RZ ;  /* 0x000000040c0d7c10 */ /* 0x000fc6000fffe0ff */
[C---:B------:R-:W-:Y:S01]  /*1920*/  IMAD R16, R4.reuse, 0x4, R9 ;  /* 0x0000000404107824 */ /* 0x040fe200078e0209 */
[----:B------:R-:W-:Y:S01]  /*1930*/  BAR.SYNC.DEFER_BLOCKING 0x0 ;  /* 0x0000000000007b1d */ /* 0x000fe20000010000 */
[C---:B------:R-:W-:Y:S02]  /*1940*/  IMAD R12, R4.reuse, 0x4, R11 ;  /* 0x00000004040c7824 */ /* 0x040fe400078e020b */
[----:B------:R-:W-:Y:S01]  /*1950*/  IMAD R8, R4, 0x4, R13 ;  /* 0x0000000404087824 */ /* 0x000fe200078e020d */
[----:B-1----:R-:W-:-:S04]  /*1960*/  SHF.R.S32.HI R5, RZ, 0x1f, R2 ;  /* 0x0000001fff057819 */ /* 0x002fc80000011402 */
[----:B------:R-:W-:Y:S02]  /*1970*/  LEA.HI R5, R5, R2, RZ, 0x6 ;  /* 0x0000000205057211 */ /* 0x000fe400078f30ff */
[----:B------:R-:W-:Y:S02]  /*1980*/  SHF.R.U32.HI R0, RZ, 0x2, R0 ;  /* 0x00000002ff007819 */ /* 0x000fe40000011600 */
[----:B------:R-:W-:Y:S01]  /*1990*/  SHF.L.U32 R22, R5, 0x9, RZ ;  /* 0x0000000905167819 */ /* 0x000fe200000006ff */
[----:B------:R-:W1:Y:S04]  /*19a0*/  LDS.128 R16, [R16] ;  /* 0x0000000010107984 */ /* 0x000e680000000c00 */
[----:B------:R-:W3:Y:S04]  /*19b0*/  LDS.128 R12, [R12+0x1000] ;  /* 0x001000000c0c7984 */ /* 0x000ee80000000c00 */
[----:B------:R-:W4:Y:S01]  /*19c0*/  LDS.128 R8, [R8+0x2000] ;  /* 0x0020000008087984 */ /* 0x000f220000000c00 */
[----:B------:R-:W-:-:S02]  /*19d0*/  SGXT.U32 R0, R0, 0x6 ;  /* 0x000000060000781a */ /* 0x000fc40000000000 */
[----:B------:R-:W-:Y:S02]  /*19e0*/  LOP3.LUT R5, R5, 0xffffffc0, RZ, 0xc0, !PT ;  /* 0xffffffc005057812 */ /* 0x000fe400078ec0ff */
[----:B------:R-:W-:Y:S02]  /*19f0*/  LOP3.LUT R22, R22, 0xffff8000, RZ, 0xc0, !PT ;  /* 0xffff800016167812 */ /* 0x000fe400078ec0ff */
[----:B------:R-:W-:Y:S02]  /*1a00*/  PRMT R0, R0, 0x6540, R3 ;  /* 0x0000654000007816 */ /* 0x000fe40000000003 */
[----:B------:R-:W-:Y:S02]  /*1a10*/  IADD3 R24, R22, R2, -R5 ;  /* 0x0000000216187210 */ /* 0x000fe40007ffe805 */
[----:B------:R-:W-:Y:S02]  /*1a20*/  LOP3.LUT R5, R4, 0xc00, RZ, 0xfc, !PT ;  /* 0x00000c0004057812 */ /* 0x000fe400078efcff */
[----:B------:R-:W-:-:S02]  /*1a30*/  ISETP.GE.AND P0, PT, R2, 0x100, PT ;  /* 0x000001000200780c */ /* 0x000fc40003f06270 */
[C---:B------:R-:W-:Y:S02]  /*1a40*/  LOP3.LUT R3, R0.reuse, 0x40, RZ, 0xfc, !PT ;  /* 0x0000004000037812 */ /* 0x040fe400078efcff */
[C---:B------:R-:W-:Y:S02]  /*1a50*/  LOP3.LUT R2, R0.reuse, 0x80, RZ, 0xfc, !PT ;  /* 0x0000008000027812 */ /* 0x040fe400078efcff */
[----:B--2---:R-:W-:Y:S02]  /*1a60*/  LOP3.LUT R6, R5, 0xff0, RZ, 0xc0, !PT ;  /* 0x00000ff005067812 */ /* 0x004fe400078ec0ff */
[C---:B------:R-:W-:Y:S02]  /*1a70*/  LOP3.LUT R5, R0.reuse, 0xc0, RZ, 0xfc, !PT ;  /* 0x000000c000057812 */ /* 0x040fe400078efcff */
[----:B------:R-:W-:Y:S02]  /*1a80*/  ISETP.LT.AND P3, PT, R0, 0x200, !P0 ;  /* 0x000002000000780c */ /* 0x000fe40004761270 */
[----:B------:R-:W-:-:S02]  /*1a90*/  ISETP.LT.AND P2, PT, R3, 0x200, !P0 ;  /* 0x000002000300780c */ /* 0x000fc40004741270 */
[----:B------:R-:W-:Y:S01]  /*1aa0*/  ISETP.LT.AND P1, PT, R2, 0x200, !P0 ;  /* 0x000002000200780c */ /* 0x000fe20004721270 */
[--C-:B------:R-:W-:Y:S01]  /*1ab0*/  IMAD R7, R0, 0x40, R24.reuse ;  /* 0x0000004000077824 */ /* 0x100fe200078e0218 */
[----:B------:R-:W-:Y:S01]  /*1ac0*/  ISETP.LT.AND P0, PT, R5, 0x200, !P0 ;  /* 0x000002000500780c */ /* 0x000fe20004701270 */
[--C-:B------:R-:W-:Y:S02]  /*1ad0*/  IMAD R23, R3, 0x40, R24.reuse ;  /* 0x0000004003177824 */ /* 0x100fe400078e0218 */
[----:B------:R-:W-:Y:S01]  /*1ae0*/  IMAD R25, R2, 0x40, R24 ;  /* 0x0000004002197824 */ /* 0x000fe200078e0218 */
[----:B------:R-:W-:Y:S01]  /*1af0*/  IADD3 R27, R6, UR4, RZ ;  /* 0x00000004061b7c10 */ /* 0x000fe2000fffe0ff */
[----:B0-----:R-:W-:-:S04]  /*1b00*/  IMAD.WIDE R2, R7, 0x4, R20 ;  /* 0x0000000407027825 */ /* 0x001fc800078e0214 */
[--C-:B------:R-:W-:Y:S01]  /*1b10*/  IMAD.WIDE R6, R23, 0x4, R20.reuse ;  /* 0x0000000417067825 */ /* 0x100fe200078e0214 */
[----:B-1----:R0:W-:Y:S03]  /*1b20*/  @P3 STG.E.128 desc[UR6][R2.64], R16 ;  /* 0x0000001002003986 */ /* 0x0021e6000c101d06 */
[----:B------:R-:W-:Y:S01]  /*1b30*/  IMAD.WIDE R22, R25, 0x4, R20 ;  /* 0x0000000419167825 */ /* 0x000fe200078e0214 */
[----:B---3--:R0:W-:Y:S04]  /*1b40*/  @P2 STG.E.128 desc[UR6][R6.64], R12 ;  /* 0x0000000c06002986 */ /* 0x0081e8000c101d06 */
[----:B----4-:R0:W-:Y:S01]  /*1b50*/  @P1 STG.E.128 desc[UR6][R22.64], R8 ;  /* 0x0000000816001986 */ /* 0x0101e2000c101d06 */
[----:B------:R-:W-:Y:S01]  /*1b60*/  IMAD R27, R4, 0x4, R27 ;  /* 0x00000004041b7824 */ /* 0x000fe200078e021b */
[----:B0-----:R-:W-:Y:S06]  /*1b70*/  @!P0 EXIT ;  /* 0x000000000000894d */ /* 0x001fec0003800000 */
[----:B0-----:R-:W0:Y:S01]  /*1b80*/  LDS.128 R8, [R27+0x3000] ;  /* 0x003000001b087984 */ /* 0x001e220000000c00 */
[----:B------:R-:W-:-:S04]  /*1b90*/  IMAD R5, R5, 0x40, R24 ;  /* 0x0000004005057824 */ /* 0x000fc800078e0218 */
[----:B------:R-:W-:-:S05]  /*1ba0*/  IMAD.WIDE R20, R5, 0x4, R20 ;  /* 0x0000000405147825 */ /* 0x000fca00078e0214 */
[----:B0-----:R-:W-:Y:S01]  /*1bb0*/  STG.E.128 desc[UR6][R20.64], R8 ;  /* 0x0000000814007986 */ /* 0x001fe2000c101d06 */
[----:B------:R-:W-:Y:S05]  /*1bc0*/  EXIT ;  /* 0x000000000000794d */ /* 0x000fea0003800000 */
.L_x_0:
[----:B------:R-:W-:-:S00]  /*1bd0*/  BRA `(.L_x_0) ;  /* 0xfffffffc00fc7947 */ /* 0x000fc0000383ffff */
[----:B------:R-:W-:-:S00]  /*1be0*/  NOP ;  /* 0x0000000000007918 */ /* 0x000fc00000000000 */
        /* <DEDUP_REMOVED lines=9> */
.L_x_1:


//--------------------- .nv.global.init           --------------------------
	.section	.nv.global.init,"aw",@progbits
.nv.global.init:
	.type		_$_str,@object
	.size		_$_str,(.L_0 - _$_str)
_$_str:
        /*0000*/ 	.byte	0x5f, 0x5f, 0x43, 0x55, 0x44, 0x41, 0x5f, 0x46, 0x54, 0x5a, 0x00
.L_0:


//--------------------- .nv.shared.triton_poi_fused_add_native_group_norm_relu_23 --------------------------
	.section	.nv.shared.triton_poi_fused_add_native_group_norm_relu_23,"aw",@nobits
	.sectionflags	@""
	.align	16
	.zero		1024


//--------------------- .nv.constant0.triton_poi_fused_add_native_group_norm_relu_23 --------------------------
	.section	.nv.constant0.triton_poi_fused_add_native_group_norm_relu_23,"a",@progbits
	.sectionflags	@""
	.align	4
.nv.constant0.triton_poi_fused_add_native_group_norm_relu_23:
	.zero		592
